	.headerflags	@"EF_CUDA_TEXMODE_UNIFIED EF_CUDA_64BIT_ADDRESS EF_CUDA_ACCELERATORS EF_CUDA_SM90 EF_CUDA_VIRTUAL_SM(EF_CUDA_SM90)"
	.elftype	@"ET_EXEC"


//--------------------- .nv.info                  --------------------------
	.section	.nv.info,"",@"SHT_CUDA_INFO"
	.align	4


	//----- nvinfo : EIATTR_REGCOUNT
	.align		4
        /*0000*/ 	.byte	0x04, 0x2f
        /*0002*/ 	.short	(.L_1 - .L_0)
	.align		4
.L_0:
        /*0004*/ 	.word	index@(triton_poi_fused__to_copy_62)
        /*0008*/ 	.word	0x0000000a


	//----- nvinfo : EIATTR_MIN_STACK_SIZE
	.align		4
.L_1:
        /*000c*/ 	.byte	0x04, 0x12
        /*000e*/ 	.short	(.L_3 - .L_2)
	.align		4
.L_2:
        /*0010*/ 	.word	index@(triton_poi_fused__to_copy_62)
        /*0014*/ 	.word	0x00000000


	//----- nvinfo : EIATTR_FRAME_SIZE
	.align		4
.L_3:
        /*0018*/ 	.byte	0x04, 0x11
        /*001a*/ 	.short	(.L_5 - .L_4)
	.align		4
.L_4:
        /*001c*/ 	.word	index@(triton_poi_fused__to_copy_62)
        /*0020*/ 	.word	0x00000000


	//----- nvinfo : EIATTR_MIN_STACK_SIZE
	.align		4
.L_5:
        /*0024*/ 	.byte	0x04, 0x12
        /*0026*/ 	.short	(.L_7 - .L_6)
	.align		4
.L_6:
        /*0028*/ 	.word	index@(triton_poi_fused__to_copy_62)
        /*002c*/ 	.word	0x00000000
.L_7:


//--------------------- .nv.info.triton_poi_fused__to_copy_62 --------------------------
	.section	.nv.info.triton_poi_fused__to_copy_62,"",@"SHT_CUDA_INFO"
	.sectionflags	@""
	.align	4


	//----- nvinfo : EIATTR_CUDA_API_VERSION
	.align		4
        /*0000*/ 	.byte	0x04, 0x37
        /*0002*/ 	.short	(.L_9 - .L_8)
.L_8:
        /*0004*/ 	.word	0x0000007c


	//----- nvinfo : EIATTR_KPARAM_INFO
	.align		4
.L_9:
        /*0008*/ 	.byte	0x04, 0x17
        /*000a*/ 	.short	(.L_11 - .L_10)
.L_10:
        /*000c*/ 	.word	0x00000000
        /*0010*/ 	.short	0x0001
        /*0012*/ 	.short	0x0008
        /*0014*/ 	.byte	0x00, 0xf0, 0x11, 0x00


	//----- nvinfo : EIATTR_KPARAM_INFO
	.align		4
.L_11:
        /*0018*/ 	.byte	0x04, 0x17
        /*001a*/ 	.short	(.L_13 - .L_12)
.L_12:
        /*001c*/ 	.word	0x00000000
        /*0020*/ 	.short	0x0000
        /*0022*/ 	.short	0x0000
        /*0024*/ 	.byte	0x00, 0xf4, 0x21, 0x00


	//----- nvinfo : EIATTR_SPARSE_MMA_MASK
	.align		4
.L_13:
        /*0028*/ 	.byte	0x03, 0x50
        /*002a*/ 	.short	0x0000


	//----- nvinfo : EIATTR_MAXREG_COUNT
	.align		4
        /*002c*/ 	.byte	0x03, 0x1b
        /*002e*/ 	.short	0x00ff


	//----- nvinfo : EIATTR_EXIT_INSTR_OFFSETS
	.align		4
        /*0030*/ 	.byte	0x04, 0x1c
        /*0032*/ 	.short	(.L_15 - .L_14)


	//   ....[0]....
.L_14:
        /*0034*/ 	.word	0x00000100


	//   ....[1]....
        /*0038*/ 	.word	0x00000130


	//----- nvinfo : EIATTR_REQNTID
	.align		4
.L_15:
        /*003c*/ 	.byte	0x04, 0x10
        /*003e*/ 	.short	(.L_17 - .L_16)
.L_16:
        /*0040*/ 	.word	0x00000020
        /*0044*/ 	.word	0x00000001
        /*0048*/ 	.word	0x00000001


	//----- nvinfo : EIATTR_CBANK_PARAM_SIZE
	.align		4
.L_17:
        /*004c*/ 	.byte	0x03, 0x19
        /*004e*/ 	.short	0x000c


	//----- nvinfo : EIATTR_PARAM_CBANK
	.align		4
        /*0050*/ 	.byte	0x04, 0x0a
        /*0052*/ 	.short	(.L_19 - .L_18)
	.align		4
.L_18:
        /*0054*/ 	.word	index@(.nv.constant0.triton_poi_fused__to_copy_62)
        /*0058*/ 	.short	0x0210
        /*005a*/ 	.short	0x000c


	//----- nvinfo : EIATTR_SW_WAR
	.align		4
.L_19:
        /*005c*/ 	.byte	0x04, 0x36
        /*005e*/ 	.short	(.L_21 - .L_20)
.L_20:
        /*0060*/ 	.word	0x00000008
.L_21:


//--------------------- .nv.callgraph             --------------------------
	.section	.nv.callgraph,"",@"SHT_CUDA_CALLGRAPH"
	.align	4
	.sectionentsize	8
	.align		4
        /*0000*/ 	.word	0x00000000
	.align		4
        /*0004*/ 	.word	0xffffffff
	.align		4
        /*0008*/ 	.word	0x00000000
	.align		4
        /*000c*/ 	.word	0xfffffffe
	.align		4
        /*0010*/ 	.word	0x00000000
	.align		4
        /*0014*/ 	.word	0xfffffffd
	.align		4
        /*0018*/ 	.word	0x00000000
	.align		4
        /*001c*/ 	.word	0xfffffffc


//--------------------- .text.triton_poi_fused__to_copy_62 --------------------------
	.section	.text.triton_poi_fused__to_copy_62,"ax",@progbits
	.align	128
        .global         triton_poi_fused__to_copy_62
        .type           triton_poi_fused__to_copy_62,@function
        .size           triton_poi_fused__to_copy_62,(.L_x_1 - triton_poi_fused__to_copy_62)
        .other          triton_poi_fused__to_copy_62,@"STO_CUDA_ENTRY STV_DEFAULT"
triton_poi_fused__to_copy_62:
.text.triton_poi_fused__to_copy_62:
[----:B------:R-:W0:Y:S02]  /*0000*/  LDC R1, c[0x0][0x28] ;  /* 0x00000a00ff017b82 */ /* 0x000e240000000800 */
[----:B------:R-:W1:Y:S01]  /*0010*/  S2R R6, SR_TID.X ;  /* 0x0000000000067919 */ /* 0x000e620000002100 */
[----:B------:R-:W-:Y:S01]  /*0020*/  IMAD.MOV.U32 R7, RZ, RZ, 0x3f000000 ;  /* 0x3f000000ff077424 */ /* 0x000fe200078e00ff */
[----:B------:R-:W2:Y:S01]  /*0030*/  LDC.64 R2, c[0x0][0x210] ;  /* 0x00008400ff027b82 */ /* 0x000ea20000000a00 */
[----:B------:R-:W3:Y:S01]  /*0040*/  S2R R5, SR_CTAID.X ;  /* 0x0000000000057919 */ /* 0x000ee20000002500 */
[C---:B-1----:R-:W-:Y:S02]  /*0050*/  LOP3.LUT R0, R6.reuse, 0x3, RZ, 0xc0, !PT ;  /* 0x0000000306007812 */ /* 0x042fe400078ec0ff */
[----:B------:R-:W-:-:S03]  /*0060*/  LOP3.LUT P0, RZ, R6, 0x1c, RZ, 0xc0, !PT ;  /* 0x0000001c06ff7812 */ /* 0x000fc6000780c0ff */
[----:B---3--:R-:W-:-:S04]  /*0070*/  IMAD R5, R5, 0x4, R0 ;  /* 0x0000000405057824 */ /* 0x008fc800078e0200 */
[C---:B--2---:R-:W-:Y:S01]  /*0080*/  IMAD.WIDE R2, R5.reuse, 0x8, R2 ;  /* 0x0000000805027825 */ /* 0x044fe200078e0202 */
[----:B------:R-:W-:Y:S02]  /*0090*/  I2FP.F32.S32 R0, R5 ;  /* 0x0000000500007245 */ /* 0x000fe40000201400 */
[----:B------:R-:W-:-:S03]  /*00a0*/  ISETP.LT.AND P0, PT, R5, 0x4, !P0 ;  /* 0x000000040500780c */ /* 0x000fc60004701270 */
[----:B------:R-:W-:-:S04]  /*00b0*/  FADD R0, R0, 0.5 ;  /* 0x3f00000000007421 */ /* 0x000fc80000000000 */
[----:B------:R-:W-:-:S05]  /*00c0*/  FFMA R0, R0, R7, -0.5 ;  /* 0xbf00000000007423 */ /* 0x000fca0000000007 */
[----:B------:R-:W-:-:S04]  /*00d0*/  FMNMX R0, RZ, R0, !PT ;  /* 0x00000000ff007209 */ /* 0x000fc80007800000 */
[----:B------:R-:W1:Y:S02]  /*00e0*/  F2I.TRUNC.NTZ R4, R0 ;  /* 0x0000000000047305 */ /* 0x000e64000020f100 */
[----:B-1----:R-:W-:Y:S01]  /*00f0*/  SHF.R.S32.HI R5, RZ, 0x1f, R4 ;  /* 0x0000001fff057819 */ /* 0x002fe20000011404 */
[----:B------:R-:W-:Y:S06]  /*0100*/  @!P0 EXIT ;  /* 0x000000000000894d */ /* 0x000fec0003800000 */
[----:B------:R-:W-:Y:S02]  /*0110*/  ULDC.64 UR4, c[0x0][0x208] ;  /* 0x0000820000047ab9 */ /* 0x000fe40000000a00 */
[----:B------:R-:W-:Y:S01]  /*0120*/  STG.E.64 desc[UR4][R2.64], R4 ;  /* 0x0000000402007986 */ /* 0x000fe2000c101b04 */
[----:B------:R-:W-:Y:S05]  /*0130*/  EXIT ;  /* 0x000000000000794d */ /* 0x000fea0003800000 */
.L_x_0:
[----:B------:R-:W-:-:S00]  /*0140*/  BRA `(.L_x_0) ;  /* 0xfffffffc00fc7947 */ /* 0x000fc0000383ffff */
[----:B------:R-:W-:-:S00]  /*0150*/  NOP ;  /* 0x0000000000007918 */ /* 0x000fc00000000000 */
        /* <DEDUP_REMOVED lines=10> */
.L_x_1:


//--------------------- .nv.constant0.triton_poi_fused__to_copy_62 --------------------------
	.section	.nv.constant0.triton_poi_fused__to_copy_62,"a",@progbits
	.sectionflags	@""
	.align	4
.nv.constant0.triton_poi_fused__to_copy_62:
	.zero		540
